//
// Generated by NVIDIA NVVM Compiler
//
// Compiler Build ID: CL-36424714
// Cuda compilation tools, release 13.0, V13.0.88
// Based on NVVM 20.0.0
//

.version 9.0
.target sm_100
.address_size 64

	// .globl	_Z11Vector_PlusPiS_S_

.visible .entry _Z11Vector_PlusPiS_S_(
	.param .u64 .ptr .align 1 _Z11Vector_PlusPiS_S__param_0,
	.param .u64 .ptr .align 1 _Z11Vector_PlusPiS_S__param_1,
	.param .u64 .ptr .align 1 _Z11Vector_PlusPiS_S__param_2
)
{
	.reg .pred 	%p<2>;
	.reg .b32 	%r<8>;
	.reg .b64 	%rd<11>;

	ld.param.u64 	%rd1, [_Z11Vector_PlusPiS_S__param_0];
	ld.param.u64 	%rd2, [_Z11Vector_PlusPiS_S__param_1];
	ld.param.u64 	%rd3, [_Z11Vector_PlusPiS_S__param_2];
	mov.u32 	%r2, %ntid.x;
	mov.u32 	%r3, %ctaid.x;
	mov.u32 	%r4, %tid.x;
	mad.lo.s32 	%r1, %r2, %r3, %r4;
	setp.gt.s32 	%p1, %r1, 9999;
	@%p1 bra 	$L__BB0_2;
	cvta.to.global.u64 	%rd4, %rd1;
	cvta.to.global.u64 	%rd5, %rd2;
	cvta.to.global.u64 	%rd6, %rd3;
	mul.wide.s32 	%rd7, %r1, 4;
	add.s64 	%rd8, %rd4, %rd7;
	ld.global.u32 	%r5, [%rd8];
	add.s64 	%rd9, %rd5, %rd7;
	ld.global.u32 	%r6, [%rd9];
	add.s32 	%r7, %r6, %r5;
	add.s64 	%rd10, %rd6, %rd7;
	st.global.u32 	[%rd10], %r7;
$L__BB0_2:
	ret;

}


// ===== COMPILED SASS (sm_100) =====

	.target	sm_100

	.elftype	@"ET_EXEC"


//--------------------- .note.nv.tkinfo           --------------------------
	.section	.note.nv.tkinfo,"",@"SHT_NOTE"
	.sectionflags	@"SHF_NOTE_NV_TKINFO"
	.tkinfo
        /*0018*/ 	.word	0x00000002
        /*0030*/ 	.string	""
        /*0030*/ 	.string	"ptxas"
        /*0030*/ 	.string	"Cuda compilation tools, release 13.0, V13.0.88"
        /*0030*/ 	.string	"Build cuda_13.0.r13.0/compiler.36424714_0"
        /*0030*/ 	.string	"-arch sm_100 -m 64 "



//--------------------- .note.nv.cuinfo           --------------------------
	.section	.note.nv.cuinfo,"",@"SHT_NOTE"
	.sectionflags	@"SHF_NOTE_NV_CUINFO"
        /*0018*/ 	.short	0x0002
        /*001a*/ 	.short	0x0064
        /*001c*/ 	.short	0x0082
	.zero		2


//--------------------- .nv.info                  --------------------------
	.section	.nv.info,"",@"SHT_CUDA_INFO"
	.align	4


	//----- nvinfo : EIATTR_REGCOUNT
	.align		4
        /*0000*/ 	.byte	0x04, 0x2f
        /*0002*/ 	.short	(.L_1 - .L_0)
	.align		4
.L_0:
        /*0004*/ 	.word	index@(_Z11Vector_PlusPiS_S_)
        /*0008*/ 	.word	0x0000000c


	//----- nvinfo : EIATTR_FRAME_SIZE
	.align		4
.L_1:
        /*000c*/ 	.byte	0x04, 0x11
        /*000e*/ 	.short	(.L_3 - .L_2)
	.align		4
.L_2:
        /*0010*/ 	.word	index@(_Z11Vector_PlusPiS_S_)
        /*0014*/ 	.word	0x00000000


	//----- nvinfo : EIATTR_MIN_STACK_SIZE
	.align		4
.L_3:
        /*0018*/ 	.byte	0x04, 0x12
        /*001a*/ 	.short	(.L_5 - .L_4)
	.align		4
.L_4:
        /*001c*/ 	.word	index@(_Z11Vector_PlusPiS_S_)
        /*0020*/ 	.word	0x00000000
.L_5:


//--------------------- .nv.compat                --------------------------
	.section	.nv.compat,"",@"SHT_CUDA_COMPAT_INFO"
	.align	4
        /*0000*/ 	.byte	0x02, 0x09, 0x00, 0x00, 0x02, 0x02, 0x01, 0x00, 0x02, 0x05, 0x05, 0x00, 0x03, 0x07, 0x01, 0x01
        /*0010*/ 	.byte	0x02, 0x03, 0x00, 0x00, 0x02, 0x06, 0x01, 0x00, 0x04, 0x0b, 0x08, 0x00, 0x09, 0x00, 0x00, 0x00
        /*0020*/ 	.byte	0x00, 0x00, 0x00, 0x00


//--------------------- .nv.info._Z11Vector_PlusPiS_S_ --------------------------
	.section	.nv.info._Z11Vector_PlusPiS_S_,"",@"SHT_CUDA_INFO"
	.sectionflags	@""
	.align	4


	//----- nvinfo : EIATTR_CUDA_API_VERSION
	.align		4
        /*0000*/ 	.byte	0x04, 0x37
        /*0002*/ 	.short	(.L_7 - .L_6)
.L_6:
        /*0004*/ 	.word	0x00000082


	//----- nvinfo : EIATTR_KPARAM_INFO
	.align		4
.L_7:
        /*0008*/ 	.byte	0x04, 0x17
        /*000a*/ 	.short	(.L_9 - .L_8)
.L_8:
        /*000c*/ 	.word	0x00000000
        /*0010*/ 	.short	0x0002
        /*0012*/ 	.short	0x0010
        /*0014*/ 	.byte	0x00, 0xf5, 0x21, 0x00


	//----- nvinfo : EIATTR_KPARAM_INFO
	.align		4
.L_9:
        /*0018*/ 	.byte	0x04, 0x17
        /*001a*/ 	.short	(.L_11 - .L_10)
.L_10:
        /*001c*/ 	.word	0x00000000
        /*0020*/ 	.short	0x0001
        /*0022*/ 	.short	0x0008
        /*0024*/ 	.byte	0x00, 0xf5, 0x21, 0x00


	//----- nvinfo : EIATTR_KPARAM_INFO
	.align		4
.L_11:
        /*0028*/ 	.byte	0x04, 0x17
        /*002a*/ 	.short	(.L_13 - .L_12)
.L_12:
        /*002c*/ 	.word	0x00000000
        /*0030*/ 	.short	0x0000
        /*0032*/ 	.short	0x0000
        /*0034*/ 	.byte	0x00, 0xf5, 0x21, 0x00


	//----- nvinfo : EIATTR_SPARSE_MMA_MASK
	.align		4
.L_13:
        /*0038*/ 	.byte	0x03, 0x50
        /*003a*/ 	.short	0x0000


	//----- nvinfo : EIATTR_MAXREG_COUNT
	.align		4
        /*003c*/ 	.byte	0x03, 0x1b
        /*003e*/ 	.short	0x00ff


	//----- nvinfo : EIATTR_MERCURY_ISA_VERSION
	.align		4
        /*0040*/ 	.byte	0x03, 0x5f
        /*0042*/ 	.short	0x0101


	//----- nvinfo : EIATTR_VRC_CTA_INIT_COUNT
	.align		4
        /*0044*/ 	.byte	0x02, 0x4a
	.zero		1
	.zero		1


	//----- nvinfo : EIATTR_EXIT_INSTR_OFFSETS
	.align		4
        /*0048*/ 	.byte	0x04, 0x1c
        /*004a*/ 	.short	(.L_15 - .L_14)


	//   ....[0]....
.L_14:
        /*004c*/ 	.word	0x00000060


	//   ....[1]....
        /*0050*/ 	.word	0x00000120


	//----- nvinfo : EIATTR_CBANK_PARAM_SIZE
	.align		4
.L_15:
        /*0054*/ 	.byte	0x03, 0x19
        /*0056*/ 	.short	0x0018


	//----- nvinfo : EIATTR_PARAM_CBANK
	.align		4
        /*0058*/ 	.byte	0x04, 0x0a
        /*005a*/ 	.short	(.L_17 - .L_16)
	.align		4
.L_16:
        /*005c*/ 	.word	index@(.nv.constant0._Z11Vector_PlusPiS_S_)
        /*0060*/ 	.short	0x0380
        /*0062*/ 	.short	0x0018


	//----- nvinfo : EIATTR_SW_WAR
	.align		4
.L_17:
        /*0064*/ 	.byte	0x04, 0x36
        /*0066*/ 	.short	(.L_19 - .L_18)
.L_18:
        /*0068*/ 	.word	0x00000008
.L_19:


//--------------------- .nv.callgraph             --------------------------
	.section	.nv.callgraph,"",@"SHT_CUDA_CALLGRAPH"
	.align	4
	.sectionentsize	8
	.align		4
        /*0000*/ 	.word	0x00000000
	.align		4
        /*0004*/ 	.word	0xffffffff
	.align		4
        /*0008*/ 	.word	0x00000000
	.align		4
        /*000c*/ 	.word	0xfffffffe
	.align		4
        /*0010*/ 	.word	0x00000000
	.align		4
        /*0014*/ 	.word	0xfffffffd
	.align		4
        /*0018*/ 	.word	0x00000000
	.align		4
        /*001c*/ 	.word	0xfffffffc


//--------------------- .text._Z11Vector_PlusPiS_S_ --------------------------
	.section	.text._Z11Vector_PlusPiS_S_,"ax",@progbits
	.align	128
        .global         _Z11Vector_PlusPiS_S_
        .type           _Z11Vector_PlusPiS_S_,@function
        .size           _Z11Vector_PlusPiS_S_,(.L_x_1 - _Z11Vector_PlusPiS_S_)
        .other          _Z11Vector_PlusPiS_S_,@"STO_CUDA_ENTRY STV_DEFAULT"
_Z11Vector_PlusPiS_S_:
.text._Z11Vector_PlusPiS_S_:
[----:B------:R-:W-:Y:S01]  /*0000*/  LDC R1, c[0x0][0x37c] ;  /* 0x0000df00ff017b82 */ /* 0x000fe20000000800 */
[----:B------:R-:W0:Y:S01]  /*0010*/  S2R R9, SR_CTAID.X ;  /* 0x0000000000097919 */ /* 0x000e220000002500 */
[----:B------:R-:W0:Y:S01]  /*0020*/  LDCU UR4, c[0x0][0x360] ;  /* 0x00006c00ff0477ac */ /* 0x000e220008000800 */
[----:B------:R-:W0:Y:S02]  /*0030*/  S2R R0, SR_TID.X ;  /* 0x0000000000007919 */ /* 0x000e240000002100 */
[----:B0-----:R-:W-:-:S05]  /*0040*/  IMAD R9, R9, UR4, R0 ;  /* 0x0000000409097c24 */ /* 0x001fca000f8e0200 */
[----:B------:R-:W-:-:S13]  /*0050*/  ISETP.GT.AND P0, PT, R9, 0x270f, PT ;  /* 0x0000270f0900780c */ /* 0x000fda0003f04270 */
[----:B------:R-:W-:Y:S05]  /*0060*/  @P0 EXIT ;  /* 0x000000000000094d */ /* 0x000fea0003800000 */
[----:B------:R-:W0:Y:S01]  /*0070*/  LDC.64 R2, c[0x0][0x380] ;  /* 0x0000e000ff027b82 */ /* 0x000e220000000a00 */
[----:B------:R-:W1:Y:S07]  /*0080*/  LDCU.64 UR4, c[0x0][0x358] ;  /* 0x00006b00ff0477ac */ /* 0x000e6e0008000a00 */
[----:B------:R-:W2:Y:S08]  /*0090*/  LDC.64 R4, c[0x0][0x388] ;  /* 0x0000e200ff047b82 */ /* 0x000eb00000000a00 */
[----:B------:R-:W3:Y:S01]  /*00a0*/  LDC.64 R6, c[0x0][0x390] ;  /* 0x0000e400ff067b82 */ /* 0x000ee20000000a00 */
[----:B0-----:R-:W-:-:S06]  /*00b0*/  IMAD.WIDE R2, R9, 0x4, R2 ;  /* 0x0000000409027825 */ /* 0x001fcc00078e0202 */
[----:B-1----:R-:W4:Y:S01]  /*00c0*/  LDG.E R2, desc[UR4][R2.64] ;  /* 0x0000000402027981 */ /* 0x002f22000c1e1900 */
[----:B--2---:R-:W-:-:S06]  /*00d0*/  IMAD.WIDE R4, R9, 0x4, R4 ;  /* 0x0000000409047825 */ /* 0x004fcc00078e0204 */
[----:B------:R-:W4:Y:S01]  /*00e0*/  LDG.E R5, desc[UR4][R4.64] ;  /* 0x0000000404057981 */ /* 0x000f22000c1e1900 */
[----:B---3--:R-:W-:Y:S01]  /*00f0*/  IMAD.WIDE R6, R9, 0x4, R6 ;  /* 0x0000000409067825 */ /* 0x008fe200078e0206 */
[----:B----4-:R-:W-:-:S05]  /*0100*/  IADD3 R9, PT, PT, R2, R5, RZ ;  /* 0x0000000502097210 */ /* 0x010fca0007ffe0ff */
[----:B------:R-:W-:Y:S01]  /*0110*/  STG.E desc[UR4][R6.64], R9 ;  /* 0x0000000906007986 */ /* 0x000fe2000c101904 */
[----:B------:R-:W-:Y:S05]  /*0120*/  EXIT ;  /* 0x000000000000794d */ /* 0x000fea0003800000 */
.L_x_0:
[----:B------:R-:W-:-:S00]  /*0130*/  BRA `(.L_x_0) ;  /* 0xfffffffc00fc7947 */ /* 0x000fc0000383ffff */
[----:B------:R-:W-:-:S00]  /*0140*/  NOP ;  /* 0x0000000000007918 */ /* 0x000fc00000000000 */
        /* <DEDUP_REMOVED lines=11> */
.L_x_1:


//--------------------- .nv.shared.reserved.0     --------------------------
	.section	.nv.shared.reserved.0,"aw",@nobits
	.weak		__nv_reservedSMEM_offset_0_alias
	.size		__nv_reservedSMEM_offset_0_alias, 0, 64
	.other		__nv_reservedSMEM_offset_0_alias,@"STO_CUDA_RESERVED_SHARED STV_DEFAULT"
__nv_reservedSMEM_offset_0_alias:
	.zero		0
	.zero		64


//--------------------- .nv.constant0._Z11Vector_PlusPiS_S_ --------------------------
	.section	.nv.constant0._Z11Vector_PlusPiS_S_,"a",@progbits
	.sectionflags	@""
	.align	4
.nv.constant0._Z11Vector_PlusPiS_S_:
	.zero		920


//--------------------- SYMBOLS --------------------------

	.type		.nv.reservedSmem.offset0,@object
	.size		.nv.reservedSmem.offset0,0x4
